	.headerflags	@"EF_CUDA_TEXMODE_UNIFIED EF_CUDA_64BIT_ADDRESS EF_CUDA_ACCELERATORS EF_CUDA_SM90 EF_CUDA_VIRTUAL_SM(EF_CUDA_SM90)"
	.elftype	@"ET_EXEC"


//--------------------- .nv.info                  --------------------------
	.section	.nv.info,"",@"SHT_CUDA_INFO"
	.align	4


	//----- nvinfo : EIATTR_REGCOUNT
	.align		4
        /*0000*/ 	.byte	0x04, 0x2f
        /*0002*/ 	.short	(.L_3 - .L_2)
	.align		4
.L_2:
        /*0004*/ 	.word	index@(triton_poi_fused__native_batch_norm_legit_no_training_convolution_hardtanh_95)
        /*0008*/ 	.word	0x00000038


	//----- nvinfo : EIATTR_MIN_STACK_SIZE
	.align		4
.L_3:
        /*000c*/ 	.byte	0x04, 0x12
        /*000e*/ 	.short	(.L_5 - .L_4)
	.align		4
.L_4:
        /*0010*/ 	.word	index@(triton_poi_fused__native_batch_norm_legit_no_training_convolution_hardtanh_95)
        /*0014*/ 	.word	0x00000000


	//----- nvinfo : EIATTR_FRAME_SIZE
	.align		4
.L_5:
        /*0018*/ 	.byte	0x04, 0x11
        /*001a*/ 	.short	(.L_7 - .L_6)
	.align		4
.L_6:
        /*001c*/ 	.word	index@(triton_poi_fused__native_batch_norm_legit_no_training_convolution_hardtanh_95)
        /*0020*/ 	.word	0x00000000


	//----- nvinfo : EIATTR_MIN_STACK_SIZE
	.align		4
.L_7:
        /*0024*/ 	.byte	0x04, 0x12
        /*0026*/ 	.short	(.L_9 - .L_8)
	.align		4
.L_8:
        /*0028*/ 	.word	index@(triton_poi_fused__native_batch_norm_legit_no_training_convolution_hardtanh_95)
        /*002c*/ 	.word	0x00000000
.L_9:


//--------------------- .nv.info.triton_poi_fused__native_batch_norm_legit_no_training_convolution_hardtanh_95 --------------------------
	.section	.nv.info.triton_poi_fused__native_batch_norm_legit_no_training_convolution_hardtanh_95,"",@"SHT_CUDA_INFO"
	.sectionflags	@""
	.align	4


	//----- nvinfo : EIATTR_CUDA_API_VERSION
	.align		4
        /*0000*/ 	.byte	0x04, 0x37
        /*0002*/ 	.short	(.L_11 - .L_10)
.L_10:
        /*0004*/ 	.word	0x0000007c


	//----- nvinfo : EIATTR_KPARAM_INFO
	.align		4
.L_11:
        /*0008*/ 	.byte	0x04, 0x17
        /*000a*/ 	.short	(.L_13 - .L_12)
.L_12:
        /*000c*/ 	.word	0x00000000
        /*0010*/ 	.short	0x0007
        /*0012*/ 	.short	0x0038
        /*0014*/ 	.byte	0x00, 0xf0, 0x11, 0x00


	//----- nvinfo : EIATTR_KPARAM_INFO
	.align		4
.L_13:
        /*0018*/ 	.byte	0x04, 0x17
        /*001a*/ 	.short	(.L_15 - .L_14)
.L_14:
        /*001c*/ 	.word	0x00000000
        /*0020*/ 	.short	0x0006
        /*0022*/ 	.short	0x0030
        /*0024*/ 	.byte	0x00, 0xf4, 0x21, 0x00


	//----- nvinfo : EIATTR_KPARAM_INFO
	.align		4
.L_15:
        /*0028*/ 	.byte	0x04, 0x17
        /*002a*/ 	.short	(.L_17 - .L_16)
.L_16:
        /*002c*/ 	.word	0x00000000
        /*0030*/ 	.short	0x0005
        /*0032*/ 	.short	0x0028
        /*0034*/ 	.byte	0x00, 0xf4, 0x21, 0x00


	//----- nvinfo : EIATTR_KPARAM_INFO
	.align		4
.L_17:
        /*0038*/ 	.byte	0x04, 0x17
        /*003a*/ 	.short	(.L_19 - .L_18)
.L_18:
        /*003c*/ 	.word	0x00000000
        /*0040*/ 	.short	0x0004
        /*0042*/ 	.short	0x0020
        /*0044*/ 	.byte	0x00, 0xf4, 0x21, 0x00


	//----- nvinfo : EIATTR_KPARAM_INFO
	.align		4
.L_19:
        /*0048*/ 	.byte	0x04, 0x17
        /*004a*/ 	.short	(.L_21 - .L_20)
.L_20:
        /*004c*/ 	.word	0x00000000
        /*0050*/ 	.short	0x0003
        /*0052*/ 	.short	0x0018
        /*0054*/ 	.byte	0x00, 0xf4, 0x21, 0x00


	//----- nvinfo : EIATTR_KPARAM_INFO
	.align		4
.L_21:
        /*0058*/ 	.byte	0x04, 0x17
        /*005a*/ 	.short	(.L_23 - .L_22)
.L_22:
        /*005c*/ 	.word	0x00000000
        /*0060*/ 	.short	0x0002
        /*0062*/ 	.short	0x0010
        /*0064*/ 	.byte	0x00, 0xf4, 0x21, 0x00


	//----- nvinfo : EIATTR_KPARAM_INFO
	.align		4
.L_23:
        /*0068*/ 	.byte	0x04, 0x17
        /*006a*/ 	.short	(.L_25 - .L_24)
.L_24:
        /*006c*/ 	.word	0x00000000
        /*0070*/ 	.short	0x0001
        /*0072*/ 	.short	0x0008
        /*0074*/ 	.byte	0x00, 0xf4, 0x21, 0x00


	//----- nvinfo : EIATTR_KPARAM_INFO
	.align		4
.L_25:
        /*0078*/ 	.byte	0x04, 0x17
        /*007a*/ 	.short	(.L_27 - .L_26)
.L_26:
        /*007c*/ 	.word	0x00000000
        /*0080*/ 	.short	0x0000
        /*0082*/ 	.short	0x0000
        /*0084*/ 	.byte	0x00, 0xf4, 0x21, 0x00


	//----- nvinfo : EIATTR_SPARSE_MMA_MASK
	.align		4
.L_27:
        /*0088*/ 	.byte	0x03, 0x50
        /*008a*/ 	.short	0x0000


	//----- nvinfo : EIATTR_MAXREG_COUNT
	.align		4
        /*008c*/ 	.byte	0x03, 0x1b
        /*008e*/ 	.short	0x00ff


	//----- nvinfo : EIATTR_EXIT_INSTR_OFFSETS
	.align		4
        /*0090*/ 	.byte	0x04, 0x1c
        /*0092*/ 	.short	(.L_29 - .L_28)


	//   ....[0]....
.L_28:
        /*0094*/ 	.word	0x00001030


	//   ....[1]....
        /*0098*/ 	.word	0x00001050


	//----- nvinfo : EIATTR_REQNTID
	.align		4
.L_29:
        /*009c*/ 	.byte	0x04, 0x10
        /*009e*/ 	.short	(.L_31 - .L_30)
.L_30:
        /*00a0*/ 	.word	0x00000080
        /*00a4*/ 	.word	0x00000001
        /*00a8*/ 	.word	0x00000001


	//----- nvinfo : EIATTR_CBANK_PARAM_SIZE
	.align		4
.L_31:
        /*00ac*/ 	.byte	0x03, 0x19
        /*00ae*/ 	.short	0x003c


	//----- nvinfo : EIATTR_PARAM_CBANK
	.align		4
        /*00b0*/ 	.byte	0x04, 0x0a
        /*00b2*/ 	.short	(.L_33 - .L_32)
	.align		4
.L_32:
        /*00b4*/ 	.word	index@(.nv.constant0.triton_poi_fused__native_batch_norm_legit_no_training_convolution_hardtanh_95)
        /*00b8*/ 	.short	0x0210
        /*00ba*/ 	.short	0x003c


	//----- nvinfo : EIATTR_SW_WAR
	.align		4
.L_33:
        /*00bc*/ 	.byte	0x04, 0x36
        /*00be*/ 	.short	(.L_35 - .L_34)
.L_34:
        /*00c0*/ 	.word	0x00000008
.L_35:


//--------------------- .nv.callgraph             --------------------------
	.section	.nv.callgraph,"",@"SHT_CUDA_CALLGRAPH"
	.align	4
	.sectionentsize	8
	.align		4
        /*0000*/ 	.word	0x00000000
	.align		4
        /*0004*/ 	.word	0xffffffff
	.align		4
        /*0008*/ 	.word	0x00000000
	.align		4
        /*000c*/ 	.word	0xfffffffe
	.align		4
        /*0010*/ 	.word	0x00000000
	.align		4
        /*0014*/ 	.word	0xfffffffd
	.align		4
        /*0018*/ 	.word	0x00000000
	.align		4
        /*001c*/ 	.word	0xfffffffc


//--------------------- .nv.constant4             --------------------------
	.section	.nv.constant4,"a",@progbits
	.align	8
	.align		8
.nv.constant4:
        /*0000*/ 	.dword	_$_str
	.align		8
        /*0008*/ 	.dword	_$_str_$_2


//--------------------- .text.triton_poi_fused__native_batch_norm_legit_no_training_convolution_hardtanh_95 --------------------------
	.section	.text.triton_poi_fused__native_batch_norm_legit_no_training_convolution_hardtanh_95,"ax",@progbits
	.align	128
        .global         triton_poi_fused__native_batch_norm_legit_no_training_convolution_hardtanh_95
        .type           triton_poi_fused__native_batch_norm_legit_no_training_convolution_hardtanh_95,@function
        .size           triton_poi_fused__native_batch_norm_legit_no_training_convolution_hardtanh_95,(.L_x_1 - triton_poi_fused__native_batch_norm_legit_no_training_convolution_hardtanh_95)
        .other          triton_poi_fused__native_batch_norm_legit_no_training_convolution_hardtanh_95,@"STO_CUDA_ENTRY STV_DEFAULT"
triton_poi_fused__native_batch_norm_legit_no_training_convolution_hardtanh_95:
.text.triton_poi_fused__native_batch_norm_legit_no_training_convolution_hardtanh_95:
[----:B------:R-:W0:Y:S01]  /*0000*/  LDC R1, c[0x0][0x28] ;  /* 0x00000a00ff017b82 */ /* 0x000e220000000800 */
[----:B------:R-:W1:Y:S07]  /*0010*/  S2R R0, SR_TID.X ;  /* 0x0000000000007919 */ /* 0x000e6e0000002100 */
[----:B------:R-:W2:Y:S01]  /*0020*/  LDC.64 R2, c[0x0][0x228] ;  /* 0x00008a00ff027b82 */ /* 0x000ea20000000a00 */
[----:B------:R-:W-:Y:S01]  /*0030*/  CS2R R28, SRZ ;  /* 0x00000000001c7805 */ /* 0x000fe2000001ff00 */
[----:B------:R-:W-:Y:S01]  /*0040*/  ULDC.64 UR4, c[0x0][0x208] ;  /* 0x0000820000047ab9 */ /* 0x000fe20000000a00 */
[----:B------:R-:W3:Y:S01]  /*0050*/  S2R R5, SR_CTAID.X ;  /* 0x0000000000057919 */ /* 0x000ee20000002500 */
[----:B------:R-:W-:-:S04]  /*0060*/  CS2R R38, SRZ ;  /* 0x0000000000267805 */ /* 0x000fc8000001ff00 */
[----:B------:R-:W4:Y:S08]  /*0070*/  LDC.64 R20, c[0x0][0x218] ;  /* 0x00008600ff147b82 */ /* 0x000f300000000a00 */
[----:B------:R-:W5:Y:S08]  /*0080*/  LDC.64 R14, c[0x0][0x220] ;  /* 0x00008800ff0e7b82 */ /* 0x000f700000000a00 */
[----:B------:R-:W4:Y:S01]  /*0090*/  LDC.64 R22, c[0x0][0x230] ;  /* 0x00008c00ff167b82 */ /* 0x000f220000000a00 */
[----:B-1----:R-:W-:-:S07]  /*00a0*/  SHF.L.U32 R0, R0, 0x2, RZ ;  /* 0x0000000200007819 */ /* 0x002fce00000006ff */
[----:B------:R-:W1:Y:S01]  /*00b0*/  LDC.64 R50, c[0x0][0x210] ;  /* 0x00008400ff327b82 */ /* 0x000e620000000a00 */
[----:B------:R-:W-:-:S04]  /*00c0*/  LOP3.LUT R0, R0, 0x1fc, RZ, 0xc0, !PT ;  /* 0x000001fc00007812 */ /* 0x000fc800078ec0ff */
[----:B---3--:R-:W-:-:S04]  /*00d0*/  LEA R0, R5, R0, 0xa ;  /* 0x0000000005007211 */ /* 0x008fc800078e50ff */
[C---:B------:R-:W-:Y:S01]  /*00e0*/  ISETP.GE.AND P1, PT, R0.reuse, 0x11a00, PT ;  /* 0x00011a000000780c */ /* 0x040fe20003f26270 */
[----:B------:R-:W-:Y:S01]  /*00f0*/  IMAD.HI R4, R0, 0x3a196b1f, RZ ;  /* 0x3a196b1f00047827 */ /* 0x000fe200078e02ff */
[----:B------:R-:W-:-:S04]  /*0100*/  IADD3 R27, R0, 0x2, RZ ;  /* 0x00000002001b7810 */ /* 0x000fc80007ffe0ff */
[----:B------:R-:W-:Y:S01]  /*0110*/  SHF.R.U32.HI R5, RZ, 0x1f, R4 ;  /* 0x0000001fff057819 */ /* 0x000fe20000011604 */
[----:B------:R-:W-:-:S03]  /*0120*/  IMAD.HI R6, R27, 0x3a196b1f, RZ ;  /* 0x3a196b1f1b067827 */ /* 0x000fc600078e02ff */
[----:B------:R-:W-:-:S05]  /*0130*/  LEA.HI.SX32 R5, R4, R5, 0x1a ;  /* 0x0000000504057211 */ /* 0x000fca00078fd2ff */
[----:B------:R-:W-:-:S04]  /*0140*/  IMAD R25, R5, -0x11a, R0 ;  /* 0xfffffee605197824 */ /* 0x000fc800078e0200 */
[----:B--2---:R-:W-:-:S05]  /*0150*/  IMAD.WIDE R4, R25, 0x4, R2 ;  /* 0x0000000419047825 */ /* 0x004fca00078e0202 */
[----:B------:R2:W3:Y:S01]  /*0160*/  @!P1 LDG.E.EL.64 R28, desc[UR4][R4.64] ;  /* 0x00000004041c9981 */ /* 0x0004e2000c2e1b00 */
[----:B------:R-:W-:Y:S02]  /*0170*/  SHF.R.U32.HI R7, RZ, 0x1f, R6 ;  /* 0x0000001fff077819 */ /* 0x000fe40000011606 */
[----:B------:R-:W-:Y:S02]  /*0180*/  IADD3 R49, R0, 0x200, RZ ;  /* 0x0000020000317810 */ /* 0x000fe40007ffe0ff */
[----:B------:R-:W-:-:S05]  /*0190*/  LEA.HI.SX32 R6, R6, R7, 0x1a ;  /* 0x0000000706067211 */ /* 0x000fca00078fd2ff */
[----:B------:R-:W-:Y:S02]  /*01a0*/  IMAD R27, R6, -0x11a, R27 ;  /* 0xfffffee6061b7824 */ /* 0x000fe400078e021b */
[----:B------:R-:W-:-:S04]  /*01b0*/  IMAD.HI R6, R49, 0x3a196b1f, RZ ;  /* 0x3a196b1f31067827 */ /* 0x000fc800078e02ff */
[----:B------:R-:W-:Y:S01]  /*01c0*/  IMAD.WIDE R8, R27, 0x4, R2 ;  /* 0x000000041b087825 */ /* 0x000fe200078e0202 */
[----:B------:R-:W-:-:S04]  /*01d0*/  SHF.R.U32.HI R7, RZ, 0x1f, R6 ;  /* 0x0000001fff077819 */ /* 0x000fc80000011606 */
[----:B------:R-:W3:Y:S01]  /*01e0*/  @!P1 LDG.E.EL.64 R38, desc[UR4][R8.64] ;  /* 0x0000000408269981 */ /* 0x000ee2000c2e1b00 */
[----:B------:R-:W-:Y:S02]  /*01f0*/  LEA.HI.SX32 R6, R6, R7, 0x1a ;  /* 0x0000000706067211 */ /* 0x000fe400078fd2ff */
[----:B------:R-:W-:Y:S02]  /*0200*/  ISETP.GE.AND P0, PT, R49, 0x11a00, PT ;  /* 0x00011a003100780c */ /* 0x000fe40003f06270 */
[----:B------:R-:W-:Y:S01]  /*0210*/  IADD3 R47, R0, 0x202, RZ ;  /* 0x00000202002f7810 */ /* 0x000fe20007ffe0ff */
[----:B------:R-:W-:Y:S01]  /*0220*/  IMAD R49, R6, -0x11a, R49 ;  /* 0xfffffee606317824 */ /* 0x000fe200078e0231 */
[----:B------:R-:W-:-:S03]  /*0230*/  CS2R R6, SRZ ;  /* 0x0000000000067805 */ /* 0x000fc6000001ff00 */
[----:B--2---:R-:W-:-:S04]  /*0240*/  IMAD.HI R4, R47, 0x3a196b1f, RZ ;  /* 0x3a196b1f2f047827 */ /* 0x004fc800078e02ff */
[----:B------:R-:W-:Y:S01]  /*0250*/  IMAD.WIDE R10, R49, 0x4, R2 ;  /* 0x00000004310a7825 */ /* 0x000fe200078e0202 */
[----:B------:R-:W-:-:S04]  /*0260*/  SHF.R.U32.HI R5, RZ, 0x1f, R4 ;  /* 0x0000001fff057819 */ /* 0x000fc80000011604 */
[----:B------:R-:W2:Y:S01]  /*0270*/  @!P0 LDG.E.EL.64 R6, desc[UR4][R10.64] ;  /* 0x000000040a068981 */ /* 0x000ea2000c2e1b00 */
[----:B------:R-:W-:-:S05]  /*0280*/  LEA.HI.SX32 R4, R4, R5, 0x1a ;  /* 0x0000000504047211 */ /* 0x000fca00078fd2ff */
[----:B------:R-:W-:Y:S01]  /*0290*/  IMAD R47, R4, -0x11a, R47 ;  /* 0xfffffee6042f7824 */ /* 0x000fe200078e022f */
[----:B------:R-:W-:-:S03]  /*02a0*/  CS2R R4, SRZ ;  /* 0x0000000000047805 */ /* 0x000fc6000001ff00 */
[----:B------:R-:W-:-:S05]  /*02b0*/  IMAD.WIDE R12, R47, 0x4, R2 ;  /* 0x000000042f0c7825 */ /* 0x000fca00078e0202 */
[----:B------:R1:W2:Y:S01]  /*02c0*/  @!P0 LDG.E.EL.64 R4, desc[UR4][R12.64] ;  /* 0x000000040c048981 */ /* 0x0002a2000c2e1b00 */
[----:B------:R-:W-:Y:S01]  /*02d0*/  CS2R R44, SRZ ;  /* 0x00000000002c7805 */ /* 0x000fe2000001ff00 */
[--C-:B----4-:R-:W-:Y:S01]  /*02e0*/  IMAD.WIDE R2, R47, 0x4, R20.reuse ;  /* 0x000000042f027825 */ /* 0x110fe200078e0214 */
[----:B------:R-:W-:Y:S02]  /*02f0*/  CS2R R32, SRZ ;  /* 0x0000000000207805 */ /* 0x000fe4000001ff00 */
[----:B------:R-:W-:Y:S02]  /*0300*/  CS2R R36, SRZ ;  /* 0x0000000000247805 */ /* 0x000fe4000001ff00 */
[----:B------:R-:W-:Y:S01]  /*0310*/  CS2R R30, SRZ ;  /* 0x00000000001e7805 */ /* 0x000fe2000001ff00 */
[----:B------:R-:W-:Y:S01]  /*0320*/  IMAD.WIDE R18, R27, 0x4, R20 ;  /* 0x000000041b127825 */ /* 0x000fe200078e0214 */
[----:B------:R4:W2:Y:S01]  /*0330*/  @!P0 LDG.E.EL.64 R44, desc[UR4][R2.64] ;  /* 0x00000004022c8981 */ /* 0x0008a2000c2e1b00 */
[----:B------:R-:W-:-:S02]  /*0340*/  CS2R R42, SRZ ;  /* 0x00000000002a7805 */ /* 0x000fc4000001ff00 */
[----:B------:R-:W-:Y:S01]  /*0350*/  CS2R R34, SRZ ;  /* 0x0000000000227805 */ /* 0x000fe2000001ff00 */
[----:B-----5:R-:W-:Y:S01]  /*0360*/  IMAD.WIDE R40, R47, 0x4, R14 ;  /* 0x000000042f287825 */ /* 0x020fe200078e020e */
[----:B------:R5:W2:Y:S01]  /*0370*/  @!P1 LDG.E.EL.64 R32, desc[UR4][R18.64] ;  /* 0x0000000412209981 */ /* 0x000aa2000c2e1b00 */
[----:B01----:R-:W-:Y:S02]  /*0380*/  CS2R R12, SRZ ;  /* 0x00000000000c7805 */ /* 0x003fe4000001ff00 */
[----:B------:R-:W-:Y:S01]  /*0390*/  CS2R R8, SRZ ;  /* 0x0000000000087805 */ /* 0x000fe2000001ff00 */
[--C-:B------:R-:W-:Y:S01]  /*03a0*/  IMAD.WIDE R16, R25, 0x4, R20.reuse ;  /* 0x0000000419107825 */ /* 0x100fe200078e0214 */
[----:B------:R0:W2:Y:S01]  /*03b0*/  @!P0 LDG.E.EL.64 R36, desc[UR4][R40.64] ;  /* 0x0000000428248981 */ /* 0x0000a2000c2e1b00 */
[----:B------:R-:W-:Y:S02]  /*03c0*/  CS2R R10, SRZ ;  /* 0x00000000000a7805 */ /* 0x000fe4000001ff00 */
[----:B----4-:R-:W-:Y:S01]  /*03d0*/  CS2R R2, SRZ ;  /* 0x0000000000027805 */ /* 0x010fe2000001ff00 */
[----:B------:R-:W-:Y:S01]  /*03e0*/  IMAD.WIDE R20, R49, 0x4, R20 ;  /* 0x0000000431147825 */ /* 0x000fe200078e0214 */
[----:B------:R1:W4:Y:S03]  /*03f0*/  @!P1 LDG.E.EL.64 R30, desc[UR4][R16.64] ;  /* 0x00000004101e9981 */ /* 0x000326000c2e1b00 */
[--C-:B-----5:R-:W-:Y:S01]  /*0400*/  IMAD.WIDE R18, R25, 0x4, R14.reuse ;  /* 0x0000000419127825 */ /* 0x120fe200078e020e */
[----:B------:R5:W4:Y:S01]  /*0410*/  @!P0 LDG.E.EL.64 R42, desc[UR4][R20.64] ;  /* 0x00000004142a8981 */ /* 0x000b22000c2e1b00 */
[----:B0-----:R-:W0:Y:S02]  /*0420*/  LDC.64 R40, c[0x0][0x238] ;  /* 0x00008e00ff287b82 */ /* 0x001e240000000a00 */
[----:B------:R-:W-:Y:S01]  /*0430*/  IMAD.WIDE R52, R27, 0x4, R14 ;  /* 0x000000041b347825 */ /* 0x000fe200078e020e */
[----:B------:R5:W4:Y:S01]  /*0440*/  @!P1 LDG.E.EL.64 R2, desc[UR4][R18.64] ;  /* 0x0000000412029981 */ /* 0x000b22000c2e1b00 */
[----:B-1----:R-:W-:-:S02]  /*0450*/  CS2R R16, SRZ ;  /* 0x0000000000107805 */ /* 0x002fc4000001ff00 */
[----:B------:R-:W-:Y:S01]  /*0460*/  IMAD.WIDE R50, R0, 0x4, R50 ;  /* 0x0000000400327825 */ /* 0x000fe200078e0232 */
[----:B------:R1:W4:Y:S03]  /*0470*/  @!P1 LDG.E.EL.64 R12, desc[UR4][R52.64] ;  /* 0x00000004340c9981 */ /* 0x000326000c2e1b00 */
[----:B-----5:R-:W-:Y:S01]  /*0480*/  IMAD.WIDE R20, R49, 0x4, R14 ;  /* 0x0000000431147825 */ /* 0x020fe200078e020e */
[----:B------:R-:W-:Y:S01]  /*0490*/  CS2R R14, SRZ ;  /* 0x00000000000e7805 */ /* 0x000fe2000001ff00 */
[----:B------:R-:W5:Y:S02]  /*04a0*/  @!P0 LDG.E.128 R8, desc[UR4][R50.64+0x800] ;  /* 0x0008000432088981 */ /* 0x000f64000c1e1d00 */
[--C-:B------:R-:W-:Y:S02]  /*04b0*/  IMAD.WIDE R18, R27, 0x4, R22.reuse ;  /* 0x000000041b127825 */ /* 0x100fe400078e0216 */
[----:B------:R-:W4:Y:S02]  /*04c0*/  @!P0 LDG.E.EL.64 R34, desc[UR4][R20.64] ;  /* 0x0000000414228981 */ /* 0x000f24000c2e1b00 */
[----:B-1----:R-:W-:-:S02]  /*04d0*/  IMAD.WIDE R52, R25, 0x4, R22 ;  /* 0x0000000419347825 */ /* 0x002fc400078e0216 */
[----:B------:R1:W4:Y:S04]  /*04e0*/  @!P1 LDG.E.EL.64 R16, desc[UR4][R18.64] ;  /* 0x0000000412109981 */ /* 0x000328000c2e1b00 */
[----:B------:R1:W4:Y:S02]  /*04f0*/  @!P1 LDG.E.EL.64 R14, desc[UR4][R52.64] ;  /* 0x00000004340e9981 */ /* 0x000324000c2e1b00 */
[----:B-1----:R-:W-:Y:S01]  /*0500*/  CS2R R18, SRZ ;  /* 0x0000000000127805 */ /* 0x002fe2000001ff00 */
[----:B------:R-:W-:Y:S01]  /*0510*/  IMAD.WIDE R52, R49, 0x4, R22 ;  /* 0x0000000431347825 */ /* 0x000fe200078e0216 */
[----:B------:R-:W-:-:S04]  /*0520*/  CS2R R20, SRZ ;  /* 0x0000000000147805 */ /* 0x000fc8000001ff00 */
[----:B------:R1:W4:Y:S02]  /*0530*/  @!P0 LDG.E.EL.64 R18, desc[UR4][R52.64] ;  /* 0x0000000434128981 */ /* 0x000324000c2e1b00 */
[----:B-1----:R-:W-:Y:S01]  /*0540*/  IMAD.WIDE R52, R47, 0x4, R22 ;  /* 0x000000042f347825 */ /* 0x002fe200078e0216 */
[----:B------:R-:W-:-:S04]  /*0550*/  CS2R R22, SRZ ;  /* 0x0000000000167805 */ /* 0x000fc8000001ff00 */
[----:B------:R1:W4:Y:S01]  /*0560*/  @!P0 LDG.E.EL.64 R20, desc[UR4][R52.64] ;  /* 0x0000000434148981 */ /* 0x000322000c2e1b00 */
[----:B0-----:R-:W-:-:S04]  /*0570*/  IMAD.WIDE R48, R49, 0x4, R40 ;  /* 0x0000000431307825 */ /* 0x001fc800078e0228 */
[----:B-1----:R-:W-:-:S05]  /*0580*/  IMAD.WIDE R52, R25, 0x4, R40 ;  /* 0x0000000419347825 */ /* 0x002fca00078e0228 */
[----:B------:R0:W4:Y:S02]  /*0590*/  @!P1 LDG.E.EL.64 R22, desc[UR4][R52.64] ;  /* 0x0000000434169981 */ /* 0x000124000c2e1b00 */
[----:B0-----:R-:W-:Y:S01]  /*05a0*/  IMAD.WIDE R52, R27, 0x4, R40 ;  /* 0x000000041b347825 */ /* 0x001fe200078e0228 */
[----:B------:R-:W-:-:S06]  /*05b0*/  CS2R R26, SRZ ;  /* 0x00000000001a7805 */ /* 0x000fcc000001ff00 */
[----:B------:R3:W4:Y:S01]  /*05c0*/  @!P0 LDG.E.EL.64 R26, desc[UR4][R48.64] ;  /* 0x00000004301a8981 */ /* 0x000722000c2e1b00 */
[----:B------:R-:W-:Y:S01]  /*05d0*/  CS2R R24, SRZ ;  /* 0x0000000000187805 */ /* 0x000fe2000001ff00 */
[----:B------:R-:W-:Y:S01]  /*05e0*/  IMAD.WIDE R40, R47, 0x4, R40 ;  /* 0x000000042f287825 */ /* 0x000fe200078e0228 */
[----:B------:R-:W-:-:S04]  /*05f0*/  HFMA2.MMA R47, -RZ, RZ, 1.625, 0 ;  /* 0x3e800000ff2f7435 */ /* 0x000fc800000001ff */
[----:B------:R0:W4:Y:S01]  /*0600*/  @!P1 LDG.E.EL.64 R24, desc[UR4][R52.64] ;  /* 0x0000000434189981 */ /* 0x000122000c2e1b00 */
[----:B---3--:R-:W-:Y:S01]  /*0610*/  FADD R48, R29, 9.9999997473787516356e-06 ;  /* 0x3727c5ac1d307421 */ /* 0x008fe20000000000 */
[----:B------:R-:W-:-:S05]  /*0620*/  FADD R46, R28, 9.9999997473787516356e-06 ;  /* 0x3727c5ac1c2e7421 */ /* 0x000fca0000000000 */
[----:B------:R-:W1:Y:S08]  /*0630*/  MUFU.SQRT R48, R48 ;  /* 0x0000003000307308 */ /* 0x000e700000002000 */
[----:B------:R-:W3:Y:S01]  /*0640*/  MUFU.SQRT R46, R46 ;  /* 0x0000002e002e7308 */ /* 0x000ee20000002000 */
[C---:B-1----:R-:W-:Y:S02]  /*0650*/  FSETP.GT.AND P5, PT, R48.reuse, 8.50705917302346158658e+37, PT ;  /* 0x7e8000003000780b */ /* 0x042fe40003fa4000 */
[----:B------:R-:W-:Y:S01]  /*0660*/  FSETP.GEU.AND P2, PT, R48, 1.175494350822287508e-38, PT ;  /* 0x008000003000780b */ /* 0x000fe20003f4e000 */
[----:B------:R-:W-:Y:S01]  /*0670*/  FADD R38, R38, 9.9999997473787516356e-06 ;  /* 0x3727c5ac26267421 */ /* 0x000fe20000000000 */
[----:B------:R-:W-:-:S03]  /*0680*/  FADD R49, R39, 9.9999997473787516356e-06 ;  /* 0x3727c5ac27317421 */ /* 0x000fc60000000000 */
[----:B0-----:R-:W0:Y:S01]  /*0690*/  MUFU.SQRT R52, R38 ;  /* 0x0000002600347308 */ /* 0x001e220000002000 */
[C---:B---3--:R-:W-:Y:S02]  /*06a0*/  FSETP.GT.AND P3, PT, R46.reuse, 8.50705917302346158658e+37, PT ;  /* 0x7e8000002e00780b */ /* 0x048fe40003f64000 */
[----:B------:R-:W-:Y:S02]  /*06b0*/  CS2R R28, SRZ ;  /* 0x00000000001c7805 */ /* 0x000fe4000001ff00 */
[----:B------:R-:W-:Y:S01]  /*06c0*/  FSETP.GEU.AND P6, PT, R46, 1.175494350822287508e-38, PT ;  /* 0x008000002e00780b */ /* 0x000fe20003fce000 */
[----:B------:R-:W-:Y:S02]  /*06d0*/  @P5 FMUL R48, R48, 0.25 ;  /* 0x3e80000030305820 */ /* 0x000fe40000400000 */
[----:B------:R-:W1:Y:S01]  /*06e0*/  MUFU.SQRT R49, R49 ;  /* 0x0000003100317308 */ /* 0x000e620000002000 */
[----:B------:R3:W4:Y:S01]  /*06f0*/  @!P0 LDG.E.EL.64 R28, desc[UR4][R40.64] ;  /* 0x00000004281c8981 */ /* 0x000722000c2e1b00 */
[----:B------:R-:W-:Y:S01]  /*0700*/  @!P2 FMUL R48, R48, 16777216 ;  /* 0x4b8000003030a820 */ /* 0x000fe20000400000 */
[----:B--2---:R-:W-:-:S03]  /*0710*/  FADD R6, R6, 9.9999997473787516356e-06 ;  /* 0x3727c5ac06067421 */ /* 0x004fc60000000000 */
[----:B------:R-:W-:Y:S02]  /*0720*/  @P3 FMUL R46, R46, 0.25 ;  /* 0x3e8000002e2e3820 */ /* 0x000fe40000400000 */
[----:B------:R-:W2:Y:S01]  /*0730*/  MUFU.RCP R39, R48 ;  /* 0x0000003000277308 */ /* 0x000ea20000001000 */
[C---:B---3--:R-:W-:Y:S01]  /*0740*/  FSEL R41, R47.reuse, 1, P3 ;  /* 0x3f8000002f297808 */ /* 0x048fe20001800000 */
[----:B------:R-:W-:Y:S01]  /*0750*/  @!P6 FMUL R46, R46, 16777216 ;  /* 0x4b8000002e2ee820 */ /* 0x000fe20000400000 */
[C---:B0-----:R-:W-:Y:S02]  /*0760*/  FSETP.GT.AND P4, PT, R52.reuse, 8.50705917302346158658e+37, PT ;  /* 0x7e8000003400780b */ /* 0x041fe40003f84000 */
[----:B------:R-:W-:Y:S01]  /*0770*/  FSEL R53, R47, 1, P5 ;  /* 0x3f8000002f357808 */ /* 0x000fe20002800000 */
[----:B------:R-:W-:Y:S01]  /*0780*/  @!P6 FMUL R41, R41, 16777216 ;  /* 0x4b8000002929e820 */ /* 0x000fe20000400000 */
[----:B-1----:R-:W-:Y:S01]  /*0790*/  FSETP.GT.AND P6, PT, R49, 8.50705917302346158658e+37, PT ;  /* 0x7e8000003100780b */ /* 0x002fe20003fc4000 */
[----:B------:R-:W0:Y:S01]  /*07a0*/  MUFU.SQRT R6, R6 ;  /* 0x0000000600067308 */ /* 0x000e220000002000 */
[----:B------:R-:W-:Y:S01]  /*07b0*/  FSETP.GEU.AND P3, PT, R52, 1.175494350822287508e-38, PT ;  /* 0x008000003400780b */ /* 0x000fe20003f6e000 */
[----:B------:R-:W-:Y:S01]  /*07c0*/  FADD R7, R7, 9.9999997473787516356e-06 ;  /* 0x3727c5ac07077421 */ /* 0x000fe20000000000 */
[----:B------:R-:W-:Y:S01]  /*07d0*/  FSETP.GEU.AND P5, PT, R49, 1.175494350822287508e-38, PT ;  /* 0x008000003100780b */ /* 0x000fe20003fae000 */
[----:B------:R-:W-:-:S04]  /*07e0*/  @!P2 FMUL R53, R53, 16777216 ;  /* 0x4b8000003535a820 */ /* 0x000fc80000400000 */
[----:B------:R1:W3:Y:S01]  /*07f0*/  MUFU.RCP R40, R46 ;  /* 0x0000002e00287308 */ /* 0x0002e20000001000 */
[----:B--2---:R-:W-:Y:S01]  /*0800*/  FMUL R39, R39, R53 ;  /* 0x0000003527277220 */ /* 0x004fe20000400000 */
[----:B------:R-:W-:Y:S01]  /*0810*/  FSEL R53, R47, 1, P4 ;  /* 0x3f8000002f357808 */ /* 0x000fe20002000000 */
[----:B------:R-:W-:Y:S01]  /*0820*/  @P4 FMUL R52, R52, 0.25 ;  /* 0x3e80000034344820 */ /* 0x000fe20000400000 */
[----:B------:R-:W-:-:S04]  /*0830*/  FADD R4, R4, 9.9999997473787516356e-06 ;  /* 0x3727c5ac04047421 */ /* 0x000fc80000000000 */
[----:B------:R-:W2:Y:S01]  /*0840*/  MUFU.SQRT R7, R7 ;  /* 0x0000000700077308 */ /* 0x000ea20000002000 */
[----:B------:R-:W-:Y:S01]  /*0850*/  @P6 FMUL R49, R49, 0.25 ;  /* 0x3e80000031316820 */ /* 0x000fe20000400000 */
[----:B------:R-:W-:Y:S01]  /*0860*/  FADD R5, R5, 9.9999997473787516356e-06 ;  /* 0x3727c5ac05057421 */ /* 0x000fe20000000000 */
[----:B------:R-:W-:Y:S01]  /*0870*/  @!P3 FMUL R52, R52, 16777216 ;  /* 0x4b8000003434b820 */ /* 0x000fe20000400000 */
[----:B------:R-:W-:Y:S01]  /*0880*/  @!P3 FMUL R53, R53, 16777216 ;  /* 0x4b8000003535b820 */ /* 0x000fe20000400000 */
[----:B0-----:R-:W-:Y:S01]  /*0890*/  FSETP.GT.AND P3, PT, R6, 8.50705917302346158658e+37, PT ;  /* 0x7e8000000600780b */ /* 0x001fe20003f64000 */
[----:B------:R-:W-:Y:S01]  /*08a0*/  @!P5 FMUL R49, R49, 16777216 ;  /* 0x4b8000003131d820 */ /* 0x000fe20000400000 */
[----:B-1----:R-:W-:Y:S01]  /*08b0*/  FSEL R46, R47, 1, P6 ;  /* 0x3f8000002f2e7808 */ /* 0x002fe20003000000 */
[----:B------:R-:W0:Y:S01]  /*08c0*/  MUFU.SQRT R4, R4 ;  /* 0x0000000400047308 */ /* 0x000e220000002000 */
[----:B---3--:R-:W-:Y:S01]  /*08d0*/  FMUL R40, R40, R41 ;  /* 0x0000002928287220 */ /* 0x008fe20000400000 */
[----:B------:R-:W-:-:S02]  /*08e0*/  FSETP.GEU.AND P6, PT, R6, 1.175494350822287508e-38, PT ;  /* 0x008000000600780b */ /* 0x000fc40003fce000 */
[----:B------:R-:W-:-:S04]  /*08f0*/  @!P5 FMUL R46, R46, 16777216 ;  /* 0x4b8000002e2ed820 */ /* 0x000fc80000400000 */
[----:B------:R-:W1:Y:S01]  /*0900*/  MUFU.SQRT R5, R5 ;  /* 0x0000000500057308 */ /* 0x000e620000002000 */
[----:B--2---:R-:W-:-:S07]  /*0910*/  FSETP.GT.AND P5, PT, R7, 8.50705917302346158658e+37, PT ;  /* 0x7e8000000700780b */ /* 0x004fce0003fa4000 */
[----:B------:R-:W2:Y:S01]  /*0920*/  MUFU.RCP R41, R49 ;  /* 0x0000003100297308 */ /* 0x000ea20000001000 */
[----:B------:R-:W-:Y:S01]  /*0930*/  FSEL R48, R47, 1, P3 ;  /* 0x3f8000002f307808 */ /* 0x000fe20001800000 */
[----:B------:R-:W-:Y:S01]  /*0940*/  @P3 FMUL R6, R6, 0.25 ;  /* 0x3e80000006063820 */ /* 0x000fe20000400000 */
[----:B0-----:R-:W-:-:S05]  /*0950*/  FSETP.GT.AND P4, PT, R4, 8.50705917302346158658e+37, PT ;  /* 0x7e8000000400780b */ /* 0x001fca0003f84000 */
[----:B------:R-:W0:Y:S01]  /*0960*/  MUFU.RCP R38, R52 ;  /* 0x0000003400267308 */ /* 0x000e220000001000 */
[----:B------:R-:W-:Y:S01]  /*0970*/  @!P6 FMUL R6, R6, 16777216 ;  /* 0x4b8000000606e820 */ /* 0x000fe20000400000 */
[----:B------:R-:W-:Y:S01]  /*0980*/  @!P6 FMUL R48, R48, 16777216 ;  /* 0x4b8000003030e820 */ /* 0x000fe20000400000 */
[----:B-1----:R-:W-:Y:S02]  /*0990*/  FSETP.GT.AND P6, PT, R5, 8.50705917302346158658e+37, PT ;  /* 0x7e8000000500780b */ /* 0x002fe40003fc4000 */
[C---:B------:R-:W-:Y:S01]  /*09a0*/  FSETP.GEU.AND P2, PT, R7.reuse, 1.175494350822287508e-38, PT ;  /* 0x008000000700780b */ /* 0x040fe20003f4e000 */
[----:B------:R-:W-:Y:S01]  /*09b0*/  @P5 FMUL R7, R7, 0.25 ;  /* 0x3e80000007075820 */ /* 0x000fe20000400000 */
[----:B--2---:R-:W-:Y:S01]  /*09c0*/  FMUL R41, R41, R46 ;  /* 0x0000002e29297220 */ /* 0x004fe20000400000 */
[----:B------:R-:W-:Y:S02]  /*09d0*/  FSETP.GEU.AND P3, PT, R4, 1.175494350822287508e-38, PT ;  /* 0x008000000400780b */ /* 0x000fe40003f6e000 */
[----:B------:R-:W-:-:S02]  /*09e0*/  FSEL R46, R47, 1, P5 ;  /* 0x3f8000002f2e7808 */ /* 0x000fc40002800000 */
[C---:B------:R-:W-:Y:S01]  /*09f0*/  FSETP.GEU.AND P5, PT, R5.reuse, 1.175494350822287508e-38, PT ;  /* 0x008000000500780b */ /* 0x040fe20003fae000 */
[----:B------:R-:W-:Y:S01]  /*0a00*/  @P4 FMUL R4, R4, 0.25 ;  /* 0x3e80000004044820 */ /* 0x000fe20000400000 */
[----:B0-----:R-:W-:Y:S02]  /*0a10*/  FMUL R38, R38, R53 ;  /* 0x0000003526267220 */ /* 0x001fe40000400000 */
[----:B------:R0:W1:Y:S01]  /*0a20*/  MUFU.RCP R53, R6 ;  /* 0x0000000600357308 */ /* 0x0000620000001000 */
[----:B------:R-:W-:Y:S01]  /*0a30*/  @P6 FMUL R5, R5, 0.25 ;  /* 0x3e80000005056820 */ /* 0x000fe20000400000 */
[----:B------:R-:W-:-:S03]  /*0a40*/  @!P2 FMUL R7, R7, 16777216 ;  /* 0x4b8000000707a820 */ /* 0x000fc60000400000 */
[----:B------:R-:W-:-:S04]  /*0a50*/  @!P3 FMUL R4, R4, 16777216 ;  /* 0x4b8000000404b820 */ /* 0x000fc80000400000 */
[----:B------:R-:W-:Y:S01]  /*0a60*/  @!P5 FMUL R5, R5, 16777216 ;  /* 0x4b8000000505d820 */ /* 0x000fe20000400000 */
[----:B------:R-:W2:Y:S01]  /*0a70*/  MUFU.RCP R7, R7 ;  /* 0x0000000700077308 */ /* 0x000ea20000001000 */
[----:B0-----:R-:W-:-:S07]  /*0a80*/  FSEL R6, R47, 1, P6 ;  /* 0x3f8000002f067808 */ /* 0x001fce0003000000 */
[----:B------:R-:W0:Y:S01]  /*0a90*/  MUFU.RCP R4, R4 ;  /* 0x0000000400047308 */ /* 0x000e220000001000 */
[----:B-1----:R-:W-:Y:S01]  /*0aa0*/  FMUL R48, R53, R48 ;  /* 0x0000003035307220 */ /* 0x002fe20000400000 */
[----:B------:R-:W-:-:S06]  /*0ab0*/  FSEL R53, R47, 1, P4 ;  /* 0x3f8000002f357808 */ /* 0x000fcc0002000000 */
[----:B------:R1:W3:Y:S01]  /*0ac0*/  MUFU.RCP R49, R5 ;  /* 0x0000000500317308 */ /* 0x0002e20000001000 */
[----:B------:R-:W-:Y:S01]  /*0ad0*/  @!P2 FMUL R46, R46, 16777216 ;  /* 0x4b8000002e2ea820 */ /* 0x000fe20000400000 */
[----:B------:R-:W-:Y:S01]  /*0ae0*/  @!P3 FMUL R53, R53, 16777216 ;  /* 0x4b8000003535b820 */ /* 0x000fe20000400000 */
[----:B------:R-:W-:Y:S02]  /*0af0*/  @!P5 FMUL R6, R6, 16777216 ;  /* 0x4b8000000606d820 */ /* 0x000fe40000400000 */
[----:B--2---:R-:W-:Y:S01]  /*0b00*/  FMUL R46, R7, R46 ;  /* 0x0000002e072e7220 */ /* 0x004fe20000400000 */
[----:B0-----:R-:W-:Y:S01]  /*0b10*/  FMUL R47, R4, R53 ;  /* 0x00000035042f7220 */ /* 0x001fe20000400000 */
[----:B-1----:R-:W-:Y:S01]  /*0b20*/  CS2R R4, SRZ ;  /* 0x0000000000047805 */ /* 0x002fe2000001ff00 */
[----:B---3--:R-:W-:Y:S01]  /*0b30*/  FMUL R49, R49, R6 ;  /* 0x0000000631317220 */ /* 0x008fe20000400000 */
[----:B------:R-:W-:-:S06]  /*0b40*/  CS2R R6, SRZ ;  /* 0x0000000000067805 */ /* 0x000fcc000001ff00 */
[----:B------:R-:W2:Y:S01]  /*0b50*/  @!P1 LDG.E.128 R4, desc[UR4][R50.64] ;  /* 0x0000000432049981 */ /* 0x000ea2000c1e1d00 */
[----:B-----5:R-:W-:Y:S01]  /*0b60*/  FADD R11, R45, R11 ;  /* 0x0000000b2d0b7221 */ /* 0x020fe20000000000 */
[----:B----4-:R-:W-:-:S03]  /*0b70*/  FADD R8, R42, R8 ;  /* 0x000000082a087221 */ /* 0x010fc60000000000 */
[----:B------:R-:W-:Y:S01]  /*0b80*/  FADD R42, R11, -R37 ;  /* 0x800000250b2a7221 */ /* 0x000fe20000000000 */
[----:B------:R-:W-:Y:S01]  /*0b90*/  FADD R37, R8, -R34 ;  /* 0x8000002208257221 */ /* 0x000fe20000000000 */
[----:B------:R-:W-:-:S04]  /*0ba0*/  FADD R9, R43, R9 ;  /* 0x000000092b097221 */ /* 0x000fc80000000000 */
[----:B------:R-:W-:-:S04]  /*0bb0*/  FADD R35, R9, -R35 ;  /* 0x8000002309237221 */ /* 0x000fc80000000000 */
[----:B------:R-:W-:Y:S01]  /*0bc0*/  FMUL R46, R46, R35 ;  /* 0x000000232e2e7220 */ /* 0x000fe20000400000 */
[----:B------:R-:W-:-:S03]  /*0bd0*/  FADD R10, R44, R10 ;  /* 0x0000000a2c0a7221 */ /* 0x000fc60000000000 */
[----:B------:R-:W-:Y:S01]  /*0be0*/  FFMA R27, R46, R19, R27 ;  /* 0x000000132e1b7223 */ /* 0x000fe2000000001b */
[----:B------:R-:W-:Y:S01]  /*0bf0*/  FMUL R42, R49, R42 ;  /* 0x0000002a312a7220 */ /* 0x000fe20000400000 */
[----:B------:R-:W-:Y:S01]  /*0c00*/  FADD R36, R10, -R36 ;  /* 0x800000240a247221 */ /* 0x000fe20000000000 */
[----:B------:R-:W-:-:S03]  /*0c10*/  FMUL R37, R48, R37 ;  /* 0x0000002530257220 */ /* 0x000fc60000400000 */
[----:B------:R-:W-:Y:S01]  /*0c20*/  FMUL R47, R47, R36 ;  /* 0x000000242f2f7220 */ /* 0x000fe20000400000 */
[----:B------:R-:W-:Y:S01]  /*0c30*/  FFMA R26, R37, R18, R26 ;  /* 0x00000012251a7223 */ /* 0x000fe2000000001a */
[----:B------:R0:W-:Y:S01]  /*0c40*/  @!P0 STG.E.128 desc[UR4][R50.64+0x800], R8 ;  /* 0x0008000832008986 */ /* 0x0001e2000c101d04 */
[----:B------:R-:W-:Y:S01]  /*0c50*/  FFMA R21, R42, R21, R29 ;  /* 0x000000152a157223 */ /* 0x000fe2000000001d */
[----:B------:R-:W-:-:S04]  /*0c60*/  FFMA R20, R47, R20, R28 ;  /* 0x000000142f147223 */ /* 0x000fc8000000001c */
[----:B------:R-:W-:Y:S01]  /*0c70*/  FSETP.GTU.AND P4, PT, R21, RZ, PT ;  /* 0x000000ff1500720b */ /* 0x000fe20003f8c000 */
[----:B--2---:R-:W-:Y:S01]  /*0c80*/  FADD R7, R33, R7 ;  /* 0x0000000721077221 */ /* 0x004fe20000000000 */
[----:B------:R-:W-:-:S03]  /*0c90*/  FADD R4, R30, R4 ;  /* 0x000000041e047221 */ /* 0x000fc60000000000 */
[----:B------:R-:W-:Y:S01]  /*0ca0*/  FADD R34, R7, -R13 ;  /* 0x8000000d07227221 */ /* 0x000fe20000000000 */
[----:B------:R-:W-:Y:S01]  /*0cb0*/  FADD R5, R31, R5 ;  /* 0x000000051f057221 */ /* 0x000fe20000000000 */
[----:B------:R-:W-:Y:S02]  /*0cc0*/  FADD R13, R4, -R2 ;  /* 0x80000002040d7221 */ /* 0x000fe40000000000 */
[----:B------:R-:W-:Y:S01]  /*0cd0*/  FMUL R34, R41, R34 ;  /* 0x0000002229227220 */ /* 0x000fe20000400000 */
[----:B------:R-:W-:Y:S01]  /*0ce0*/  FADD R6, R32, R6 ;  /* 0x0000000620067221 */ /* 0x000fe20000000000 */
[----:B------:R-:W-:Y:S01]  /*0cf0*/  FADD R2, R5, -R3 ;  /* 0x8000000305027221 */ /* 0x000fe20000000000 */
[----:B------:R-:W-:Y:S01]  /*0d00*/  FMUL R13, R40, R13 ;  /* 0x0000000d280d7220 */ /* 0x000fe20000400000 */
[----:B------:R-:W-:Y:S01]  /*0d10*/  FFMA R17, R34, R17, R25 ;  /* 0x0000001122117223 */ /* 0x000fe20000000019 */
[----:B------:R-:W-:Y:S02]  /*0d20*/  FADD R3, R6, -R12 ;  /* 0x8000000c06037221 */ /* 0x000fe40000000000 */
[----:B------:R-:W-:-:S02]  /*0d30*/  FFMA R14, R13, R14, R22 ;  /* 0x0000000e0d0e7223 */ /* 0x000fc40000000016 */
[----:B------:R-:W-:Y:S01]  /*0d40*/  FSETP.GTU.AND P2, PT, R17, RZ, PT ;  /* 0x000000ff1100720b */ /* 0x000fe20003f4c000 */
[----:B------:R-:W-:Y:S01]  /*0d50*/  FMUL R13, R38, R3 ;  /* 0x00000003260d7220 */ /* 0x000fe20000400000 */
[----:B------:R-:W-:Y:S02]  /*0d60*/  FMUL R2, R39, R2 ;  /* 0x0000000227027220 */ /* 0x000fe40000400000 */
[----:B------:R-:W-:Y:S01]  /*0d70*/  FSEL R19, R17, RZ, P2 ;  /* 0x000000ff11137208 */ /* 0x000fe20001000000 */
[----:B------:R-:W-:Y:S01]  /*0d80*/  FFMA R13, R13, R16, R24 ;  /* 0x000000100d0d7223 */ /* 0x000fe20000000018 */
[----:B------:R-:W-:Y:S02]  /*0d90*/  FFMA R15, R2, R15, R23 ;  /* 0x0000000f020f7223 */ /* 0x000fe40000000017 */
[----:B------:R-:W-:Y:S01]  /*0da0*/  FSETP.GEU.AND P3, PT, R19, 6, PT ;  /* 0x40c000001300780b */ /* 0x000fe20003f6e000 */
[----:B------:R-:W1:Y:S01]  /*0db0*/  LDC.64 R2, c[0x0][0x240] ;  /* 0x00009000ff027b82 */ /* 0x000e620000000a00 */
[----:B------:R-:W-:-:S02]  /*0dc0*/  FSETP.GTU.AND P5, PT, R13, RZ, PT ;  /* 0x000000ff0d00720b */ /* 0x000fc40003fac000 */
[----:B------:R-:W-:Y:S02]  /*0dd0*/  FSETP.GTU.AND P6, PT, R15, RZ, PT ;  /* 0x000000ff0f00720b */ /* 0x000fe40003fcc000 */
[C---:B------:R-:W-:Y:S02]  /*0de0*/  FSETP.GTU.AND P2, PT, R14.reuse, RZ, PT ;  /* 0x000000ff0e00720b */ /* 0x040fe40003f4c000 */
[----:B------:R-:W-:Y:S02]  /*0df0*/  FSEL R18, R13, RZ, P5 ;  /* 0x000000ff0d127208 */ /* 0x000fe40002800000 */
[----:B------:R-:W-:Y:S02]  /*0e00*/  FSEL R17, R15, RZ, P6 ;  /* 0x000000ff0f117208 */ /* 0x000fe40003000000 */
[----:B------:R-:W-:Y:S02]  /*0e10*/  FSETP.NAN.AND P6, PT, R19, R19, PT ;  /* 0x000000131300720b */ /* 0x000fe40003fc8000 */
[----:B------:R-:W-:-:S02]  /*0e20*/  FSEL R16, R14, RZ, P2 ;  /* 0x000000ff0e107208 */ /* 0x000fc40001000000 */
[----:B------:R-:W-:Y:S02]  /*0e30*/  FSETP.GEU.AND P2, PT, R18, 6, PT ;  /* 0x40c000001200780b */ /* 0x000fe40003f4e000 */
[----:B------:R-:W-:Y:S02]  /*0e40*/  @P3 SEL R19, R19, 0x40c00000, P6 ;  /* 0x40c0000013133807 */ /* 0x000fe40003000000 */
[----:B------:R-:W-:Y:S02]  /*0e50*/  FSETP.GTU.AND P5, PT, R20, RZ, PT ;  /* 0x000000ff1400720b */ /* 0x000fe40003fac000 */
[----:B------:R-:W-:Y:S02]  /*0e60*/  FSETP.GTU.AND P6, PT, R27, RZ, PT ;  /* 0x000000ff1b00720b */ /* 0x000fe40003fcc000 */
[----:B------:R-:W-:Y:S02]  /*0e70*/  FSEL R15, R21, RZ, P4 ;  /* 0x000000ff150f7208 */ /* 0x000fe40002000000 */
[----:B------:R-:W-:-:S02]  /*0e80*/  FSETP.GEU.AND P3, PT, R17, 6, PT ;  /* 0x40c000001100780b */ /* 0x000fc40003f6e000 */
[----:B------:R-:W-:Y:S02]  /*0e90*/  FSETP.GEU.AND P4, PT, R16, 6, PT ;  /* 0x40c000001000780b */ /* 0x000fe40003f8e000 */
[----:B------:R-:W-:Y:S02]  /*0ea0*/  FSEL R14, R20, RZ, P5 ;  /* 0x000000ff140e7208 */ /* 0x000fe40002800000 */
[----:B------:R-:W-:Y:S02]  /*0eb0*/  FSEL R13, R27, RZ, P6 ;  /* 0x000000ff1b0d7208 */ /* 0x000fe40003000000 */
[----:B------:R-:W-:Y:S02]  /*0ec0*/  FSETP.GTU.AND P5, PT, R26, RZ, PT ;  /* 0x000000ff1a00720b */ /* 0x000fe40003fac000 */
[----:B------:R-:W-:Y:S02]  /*0ed0*/  FSETP.NAN.AND P6, PT, R18, R18, PT ;  /* 0x000000121200720b */ /* 0x000fe40003fc8000 */
[----:B------:R-:W-:-:S02]  /*0ee0*/  FSEL R12, R26, RZ, P5 ;  /* 0x000000ff1a0c7208 */ /* 0x000fc40002800000 */
[----:B------:R-:W-:Y:S02]  /*0ef0*/  @P2 SEL R18, R18, 0x40c00000, P6 ;  /* 0x40c0000012122807 */ /* 0x000fe40003000000 */
[----:B------:R-:W-:Y:S02]  /*0f00*/  FSETP.NAN.AND P5, PT, R17, R17, PT ;  /* 0x000000111100720b */ /* 0x000fe40003fa8000 */
[----:B------:R-:W-:Y:S02]  /*0f10*/  FSETP.GEU.AND P2, PT, R15, 6, PT ;  /* 0x40c000000f00780b */ /* 0x000fe40003f4e000 */
[C---:B------:R-:W-:Y:S02]  /*0f20*/  FSETP.NAN.AND P6, PT, R16.reuse, R16, PT ;  /* 0x000000101000720b */ /* 0x040fe40003fc8000 */
[----:B------:R-:W-:Y:S02]  /*0f30*/  @P3 SEL R17, R17, 0x40c00000, P5 ;  /* 0x40c0000011113807 */ /* 0x000fe40002800000 */
[----:B------:R-:W-:-:S02]  /*0f40*/  @P4 SEL R16, R16, 0x40c00000, P6 ;  /* 0x40c0000010104807 */ /* 0x000fc40003000000 */
[----:B------:R-:W-:Y:S02]  /*0f50*/  FSETP.GEU.AND P3, PT, R14, 6, PT ;  /* 0x40c000000e00780b */ /* 0x000fe40003f6e000 */
[----:B------:R-:W-:Y:S02]  /*0f60*/  FSETP.GEU.AND P5, PT, R13, 6, PT ;  /* 0x40c000000d00780b */ /* 0x000fe40003fae000 */
[----:B------:R-:W-:Y:S01]  /*0f70*/  FSETP.GEU.AND P4, PT, R12, 6, PT ;  /* 0x40c000000c00780b */ /* 0x000fe20003f8e000 */
[----:B-1----:R-:W-:Y:S01]  /*0f80*/  IMAD.WIDE R2, R0, 0x4, R2 ;  /* 0x0000000400027825 */ /* 0x002fe200078e0202 */
[C---:B------:R-:W-:Y:S01]  /*0f90*/  FSETP.NAN.AND P6, PT, R15.reuse, R15, PT ;  /* 0x0000000f0f00720b */ /* 0x040fe20003fc8000 */
[----:B------:R0:W-:Y:S03]  /*0fa0*/  @!P1 STG.E.128 desc[UR4][R50.64], R4 ;  /* 0x0000000432009986 */ /* 0x0001e6000c101d04 */
[----:B------:R-:W-:Y:S01]  /*0fb0*/  @P2 SEL R15, R15, 0x40c00000, P6 ;  /* 0x40c000000f0f2807 */ /* 0x000fe20003000000 */
[----:B------:R0:W-:Y:S01]  /*0fc0*/  @!P1 STG.E.128 desc[UR4][R2.64], R16 ;  /* 0x0000001002009986 */ /* 0x0001e2000c101d04 */
[----:B------:R-:W-:-:S02]  /*0fd0*/  FSETP.NAN.AND P1, PT, R14, R14, PT ;  /* 0x0000000e0e00720b */ /* 0x000fc40003f28000 */
[C---:B------:R-:W-:Y:S02]  /*0fe0*/  FSETP.NAN.AND P6, PT, R13.reuse, R13, PT ;  /* 0x0000000d0d00720b */ /* 0x040fe40003fc8000 */
[----:B------:R-:W-:Y:S02]  /*0ff0*/  FSETP.NAN.AND P2, PT, R12, R12, PT ;  /* 0x0000000c0c00720b */ /* 0x000fe40003f48000 */
[----:B------:R-:W-:Y:S02]  /*1000*/  @P3 SEL R14, R14, 0x40c00000, P1 ;  /* 0x40c000000e0e3807 */ /* 0x000fe40000800000 */
[----:B------:R-:W-:Y:S02]  /*1010*/  @P5 SEL R13, R13, 0x40c00000, P6 ;  /* 0x40c000000d0d5807 */ /* 0x000fe40003000000 */
[----:B------:R-:W-:Y:S01]  /*1020*/  @P4 SEL R12, R12, 0x40c00000, P2 ;  /* 0x40c000000c0c4807 */ /* 0x000fe20001000000 */
[----:B0-----:R-:W-:Y:S06]  /*1030*/  @P0 EXIT ;  /* 0x000000000000094d */ /* 0x001fec0003800000 */
[----:B------:R-:W-:Y:S01]  /*1040*/  STG.E.128 desc[UR4][R2.64+0x800], R12 ;  /* 0x0008000c02007986 */ /* 0x000fe2000c101d04 */
[----:B------:R-:W-:Y:S05]  /*1050*/  EXIT ;  /* 0x000000000000794d */ /* 0x000fea0003800000 */
.L_x_0:
[----:B------:R-:W-:-:S00]  /*1060*/  BRA `(.L_x_0) ;  /* 0xfffffffc00fc7947 */ /* 0x000fc0000383ffff */
[----:B------:R-:W-:-:S00]  /*1070*/  NOP ;  /* 0x0000000000007918 */ /* 0x000fc00000000000 */
        /* <DEDUP_REMOVED lines=8> */
.L_x_1:


//--------------------- .nv.global.init           --------------------------
	.section	.nv.global.init,"aw",@progbits
.nv.global.init:
	.type		_$_str,@object
	.size		_$_str,(_$_str_$_2 - _$_str)
_$_str:
        /*0000*/ 	.byte	0x5f, 0x5f, 0x43, 0x55, 0x44, 0x41, 0x5f, 0x46, 0x54, 0x5a, 0x00
	.type		_$_str_$_2,@object
	.size		_$_str_$_2,(.L_1 - _$_str_$_2)
_$_str_$_2:
        /*000b*/ 	.byte	0x5f, 0x5f, 0x43, 0x55, 0x44, 0x41, 0x5f, 0x50, 0x52, 0x45, 0x43, 0x5f, 0x53, 0x51, 0x52, 0x54
        /*001b*/ 	.byte	0x00
.L_1:


//--------------------- .nv.constant0.triton_poi_fused__native_batch_norm_legit_no_training_convolution_hardtanh_95 --------------------------
	.section	.nv.constant0.triton_poi_fused__native_batch_norm_legit_no_training_convolution_hardtanh_95,"a",@progbits
	.sectionflags	@""
	.align	4
.nv.constant0.triton_poi_fused__native_batch_norm_legit_no_training_convolution_hardtanh_95:
	.zero		588
